//
// Generated by NVIDIA NVVM Compiler
//
// Compiler Build ID: CL-36424714
// Cuda compilation tools, release 13.0, V13.0.88
// Based on NVVM 20.0.0
//

.version 9.0
.target sm_100
.address_size 64

	// .globl	_Z9prefixSumPiS_
// _ZZ9prefixSumPiS_E4temp has been demoted

.visible .entry _Z9prefixSumPiS_(
	.param .u64 .ptr .align 1 _Z9prefixSumPiS__param_0,
	.param .u64 .ptr .align 1 _Z9prefixSumPiS__param_1
)
{
	.reg .pred 	%p<6>;
	.reg .b32 	%r<31>;
	.reg .b64 	%rd<9>;
	// demoted variable
	.shared .align 4 .b8 _ZZ9prefixSumPiS_E4temp[32];
	ld.param.u64 	%rd2, [_Z9prefixSumPiS__param_0];
	ld.param.u64 	%rd1, [_Z9prefixSumPiS__param_1];
	cvta.to.global.u64 	%rd3, %rd2;
	mov.u32 	%r1, %tid.x;
	mul.wide.u32 	%rd4, %r1, 4;
	add.s64 	%rd5, %rd3, %rd4;
	ld.global.u32 	%r4, [%rd5];
	shl.b32 	%r5, %r1, 2;
	mov.u32 	%r6, _ZZ9prefixSumPiS_E4temp;
	add.s32 	%r2, %r6, %r5;
	st.shared.u32 	[%r2], %r4;
	bar.sync 	0;
	add.s32 	%r3, %r1, 1;
	setp.gt.u32 	%p1, %r1, 3;
	@%p1 bra 	$L__BB0_2;
	shl.b32 	%r7, %r3, 3;
	add.s32 	%r9, %r6, %r7;
	ld.shared.u32 	%r10, [%r9+-8];
	ld.shared.u32 	%r11, [%r9+-4];
	add.s32 	%r12, %r11, %r10;
	st.shared.u32 	[%r9+-4], %r12;
$L__BB0_2:
	bar.sync 	0;
	setp.gt.u32 	%p2, %r1, 1;
	@%p2 bra 	$L__BB0_4;
	shl.b32 	%r13, %r3, 4;
	add.s32 	%r15, %r6, %r13;
	ld.shared.u32 	%r16, [%r15+-12];
	ld.shared.u32 	%r17, [%r15+-4];
	add.s32 	%r18, %r17, %r16;
	st.shared.u32 	[%r15+-4], %r18;
$L__BB0_4:
	bar.sync 	0;
	setp.ne.s32 	%p3, %r1, 0;
	@%p3 bra 	$L__BB0_6;
	ld.shared.u32 	%r19, [_ZZ9prefixSumPiS_E4temp+12];
	ld.shared.u32 	%r20, [_ZZ9prefixSumPiS_E4temp+28];
	add.s32 	%r21, %r20, %r19;
	st.shared.u32 	[_ZZ9prefixSumPiS_E4temp+28], %r21;
$L__BB0_6:
	setp.ne.s32 	%p4, %r1, 0;
	bar.sync 	0;
	@%p4 bra 	$L__BB0_8;
	ld.shared.u32 	%r22, [_ZZ9prefixSumPiS_E4temp+12];
	ld.shared.u32 	%r23, [_ZZ9prefixSumPiS_E4temp+20];
	add.s32 	%r24, %r23, %r22;
	st.shared.u32 	[_ZZ9prefixSumPiS_E4temp+20], %r24;
$L__BB0_8:
	bar.sync 	0;
	setp.gt.u32 	%p5, %r1, 2;
	@%p5 bra 	$L__BB0_10;
	add.s32 	%r26, %r2, %r5;
	ld.shared.u32 	%r27, [%r26+4];
	ld.shared.u32 	%r28, [%r26+8];
	add.s32 	%r29, %r28, %r27;
	st.shared.u32 	[%r26+8], %r29;
$L__BB0_10:
	bar.sync 	0;
	cvta.to.global.u64 	%rd6, %rd1;
	ld.shared.u32 	%r30, [%r2];
	add.s64 	%rd8, %rd6, %rd4;
	st.global.u32 	[%rd8], %r30;
	ret;

}


// ===== COMPILED SASS (sm_100) =====

	.target	sm_100

	.elftype	@"ET_EXEC"


//--------------------- .note.nv.tkinfo           --------------------------
	.section	.note.nv.tkinfo,"",@"SHT_NOTE"
	.sectionflags	@"SHF_NOTE_NV_TKINFO"
	.tkinfo
        /*0018*/ 	.word	0x00000002
        /*0030*/ 	.string	""
        /*0030*/ 	.string	"ptxas"
        /*0030*/ 	.string	"Cuda compilation tools, release 13.0, V13.0.88"
        /*0030*/ 	.string	"Build cuda_13.0.r13.0/compiler.36424714_0"
        /*0030*/ 	.string	"-arch sm_100 -m 64 "



//--------------------- .note.nv.cuinfo           --------------------------
	.section	.note.nv.cuinfo,"",@"SHT_NOTE"
	.sectionflags	@"SHF_NOTE_NV_CUINFO"
        /*0018*/ 	.short	0x0002
        /*001a*/ 	.short	0x0064
        /*001c*/ 	.short	0x0082
	.zero		2


//--------------------- .nv.info                  --------------------------
	.section	.nv.info,"",@"SHT_CUDA_INFO"
	.align	4


	//----- nvinfo : EIATTR_REGCOUNT
	.align		4
        /*0000*/ 	.byte	0x04, 0x2f
        /*0002*/ 	.short	(.L_1 - .L_0)
	.align		4
.L_0:
        /*0004*/ 	.word	index@(_Z9prefixSumPiS_)
        /*0008*/ 	.word	0x0000000e


	//----- nvinfo : EIATTR_FRAME_SIZE
	.align		4
.L_1:
        /*000c*/ 	.byte	0x04, 0x11
        /*000e*/ 	.short	(.L_3 - .L_2)
	.align		4
.L_2:
        /*0010*/ 	.word	index@(_Z9prefixSumPiS_)
        /*0014*/ 	.word	0x00000000


	//----- nvinfo : EIATTR_MIN_STACK_SIZE
	.align		4
.L_3:
        /*0018*/ 	.byte	0x04, 0x12
        /*001a*/ 	.short	(.L_5 - .L_4)
	.align		4
.L_4:
        /*001c*/ 	.word	index@(_Z9prefixSumPiS_)
        /*0020*/ 	.word	0x00000000
.L_5:


//--------------------- .nv.compat                --------------------------
	.section	.nv.compat,"",@"SHT_CUDA_COMPAT_INFO"
	.align	4
        /*0000*/ 	.byte	0x02, 0x09, 0x00, 0x00, 0x02, 0x02, 0x01, 0x00, 0x02, 0x05, 0x05, 0x00, 0x03, 0x07, 0x01, 0x01
        /*0010*/ 	.byte	0x02, 0x03, 0x00, 0x00, 0x02, 0x06, 0x01, 0x00, 0x04, 0x0b, 0x08, 0x00, 0x09, 0x00, 0x00, 0x00
        /*0020*/ 	.byte	0x00, 0x00, 0x00, 0x00


//--------------------- .nv.info._Z9prefixSumPiS_ --------------------------
	.section	.nv.info._Z9prefixSumPiS_,"",@"SHT_CUDA_INFO"
	.sectionflags	@""
	.align	4


	//----- nvinfo : EIATTR_CUDA_API_VERSION
	.align		4
        /*0000*/ 	.byte	0x04, 0x37
        /*0002*/ 	.short	(.L_7 - .L_6)
.L_6:
        /*0004*/ 	.word	0x00000082


	//----- nvinfo : EIATTR_KPARAM_INFO
	.align		4
.L_7:
        /*0008*/ 	.byte	0x04, 0x17
        /*000a*/ 	.short	(.L_9 - .L_8)
.L_8:
        /*000c*/ 	.word	0x00000000
        /*0010*/ 	.short	0x0001
        /*0012*/ 	.short	0x0008
        /*0014*/ 	.byte	0x00, 0xf5, 0x21, 0x00


	//----- nvinfo : EIATTR_KPARAM_INFO
	.align		4
.L_9:
        /*0018*/ 	.byte	0x04, 0x17
        /*001a*/ 	.short	(.L_11 - .L_10)
.L_10:
        /*001c*/ 	.word	0x00000000
        /*0020*/ 	.short	0x0000
        /*0022*/ 	.short	0x0000
        /*0024*/ 	.byte	0x00, 0xf5, 0x21, 0x00


	//----- nvinfo : EIATTR_SPARSE_MMA_MASK
	.align		4
.L_11:
        /*0028*/ 	.byte	0x03, 0x50
        /*002a*/ 	.short	0x0000


	//----- nvinfo : EIATTR_MAXREG_COUNT
	.align		4
        /*002c*/ 	.byte	0x03, 0x1b
        /*002e*/ 	.short	0x00ff


	//----- nvinfo : EIATTR_NUM_BARRIERS
	.align		4
        /*0030*/ 	.byte	0x02, 0x4c
        /*0032*/ 	.byte	0x01
	.zero		1


	//----- nvinfo : EIATTR_MERCURY_ISA_VERSION
	.align		4
        /*0034*/ 	.byte	0x03, 0x5f
        /*0036*/ 	.short	0x0101


	//----- nvinfo : EIATTR_VRC_CTA_INIT_COUNT
	.align		4
        /*0038*/ 	.byte	0x02, 0x4a
	.zero		1
	.zero		1


	//----- nvinfo : EIATTR_EXIT_INSTR_OFFSETS
	.align		4
        /*003c*/ 	.byte	0x04, 0x1c
        /*003e*/ 	.short	(.L_13 - .L_12)


	//   ....[0]....
.L_12:
        /*0040*/ 	.word	0x000002f0


	//----- nvinfo : EIATTR_CBANK_PARAM_SIZE
	.align		4
.L_13:
        /*0044*/ 	.byte	0x03, 0x19
        /*0046*/ 	.short	0x0010


	//----- nvinfo : EIATTR_PARAM_CBANK
	.align		4
        /*0048*/ 	.byte	0x04, 0x0a
        /*004a*/ 	.short	(.L_15 - .L_14)
	.align		4
.L_14:
        /*004c*/ 	.word	index@(.nv.constant0._Z9prefixSumPiS_)
        /*0050*/ 	.short	0x0380
        /*0052*/ 	.short	0x0010


	//----- nvinfo : EIATTR_SW_WAR
	.align		4
.L_15:
        /*0054*/ 	.byte	0x04, 0x36
        /*0056*/ 	.short	(.L_17 - .L_16)
.L_16:
        /*0058*/ 	.word	0x00000008
.L_17:


//--------------------- .nv.callgraph             --------------------------
	.section	.nv.callgraph,"",@"SHT_CUDA_CALLGRAPH"
	.align	4
	.sectionentsize	8
	.align		4
        /*0000*/ 	.word	0x00000000
	.align		4
        /*0004*/ 	.word	0xffffffff
	.align		4
        /*0008*/ 	.word	0x00000000
	.align		4
        /*000c*/ 	.word	0xfffffffe
	.align		4
        /*0010*/ 	.word	0x00000000
	.align		4
        /*0014*/ 	.word	0xfffffffd
	.align		4
        /*0018*/ 	.word	0x00000000
	.align		4
        /*001c*/ 	.word	0xfffffffc


//--------------------- .text._Z9prefixSumPiS_    --------------------------
	.section	.text._Z9prefixSumPiS_,"ax",@progbits
	.align	128
        .global         _Z9prefixSumPiS_
        .type           _Z9prefixSumPiS_,@function
        .size           _Z9prefixSumPiS_,(.L_x_1 - _Z9prefixSumPiS_)
        .other          _Z9prefixSumPiS_,@"STO_CUDA_ENTRY STV_DEFAULT"
_Z9prefixSumPiS_:
.text._Z9prefixSumPiS_:
[----:B------:R-:W-:Y:S01]  /*0000*/  LDC R1, c[0x0][0x37c] ;  /* 0x0000df00ff017b82 */ /* 0x000fe20000000800 */
[----:B------:R-:W0:Y:S07]  /*0010*/  S2R R9, SR_TID.X ;  /* 0x0000000000097919 */ /* 0x000e2e0000002100 */
[----:B------:R-:W0:Y:S01]  /*0020*/  LDC.64 R2, c[0x0][0x380] ;  /* 0x0000e000ff027b82 */ /* 0x000e220000000a00 */
[----:B------:R-:W1:Y:S01]  /*0030*/  LDCU.64 UR6, c[0x0][0x358] ;  /* 0x00006b00ff0677ac */ /* 0x000e620008000a00 */
[----:B0-----:R-:W-:-:S06]  /*0040*/  IMAD.WIDE.U32 R2, R9, 0x4, R2 ;  /* 0x0000000409027825 */ /* 0x001fcc00078e0002 */
[----:B-1----:R-:W2:Y:S01]  /*0050*/  LDG.E R2, desc[UR6][R2.64] ;  /* 0x0000000602027981 */ /* 0x002ea2000c1e1900 */
[----:B------:R-:W0:Y:S01]  /*0060*/  S2UR UR5, SR_CgaCtaId ;  /* 0x00000000000579c3 */ /* 0x000e220000008800 */
[----:B------:R-:W-:Y:S01]  /*0070*/  UMOV UR4, 0x400 ;  /* 0x0000040000047882 */ /* 0x000fe20000000000 */
[C---:B------:R-:W-:Y:S02]  /*0080*/  ISETP.GT.U32.AND P1, PT, R9.reuse, 0x3, PT ;  /* 0x000000030900780c */ /* 0x040fe40003f24070 */
[----:B------:R-:W-:Y:S01]  /*0090*/  ISETP.GT.U32.AND P0, PT, R9, 0x1, PT ;  /* 0x000000010900780c */ /* 0x000fe20003f04070 */
[----:B0-----:R-:W-:-:S06]  /*00a0*/  ULEA UR4, UR5, UR4, 0x18 ;  /* 0x0000000405047291 */ /* 0x001fcc000f8ec0ff */
[----:B------:R-:W-:-:S04]  /*00b0*/  LEA R5, R9, UR4, 0x2 ;  /* 0x0000000409057c11 */ /* 0x000fc8000f8e10ff */
[C---:B------:R-:W-:Y:S01]  /*00c0*/  @!P1 LEA R11, R9.reuse, UR4, 0x3 ;  /* 0x00000004090b9c11 */ /* 0x040fe2000f8e18ff */
[----:B--2---:R-:W-:Y:S01]  /*00d0*/  STS [R5], R2 ;  /* 0x0000000205007388 */ /* 0x004fe20000000800 */
[----:B------:R-:W-:Y:S06]  /*00e0*/  BAR.SYNC.DEFER_BLOCKING 0x0 ;  /* 0x0000000000007b1d */ /* 0x000fec0000010000 */
[----:B------:R-:W0:Y:S02]  /*00f0*/  @!P1 LDS.64 R6, [R11] ;  /* 0x000000000b069984 */ /* 0x000e240000000a00 */
[----:B0-----:R-:W-:Y:S01]  /*0100*/  @!P1 IMAD.IADD R6, R6, 0x1, R7 ;  /* 0x0000000106069824 */ /* 0x001fe200078e0207 */
[----:B------:R-:W-:-:S04]  /*0110*/  @!P0 LEA R7, R9, UR4, 0x4 ;  /* 0x0000000409078c11 */ /* 0x000fc8000f8e20ff */
[----:B------:R-:W-:Y:S01]  /*0120*/  @!P1 STS [R11+0x4], R6 ;  /* 0x000004060b009388 */ /* 0x000fe20000000800 */
[----:B------:R-:W-:Y:S01]  /*0130*/  BAR.SYNC.DEFER_BLOCKING 0x0 ;  /* 0x0000000000007b1d */ /* 0x000fe20000010000 */
[----:B------:R-:W-:-:S05]  /*0140*/  ISETP.NE.AND P1, PT, R9, RZ, PT ;  /* 0x000000ff0900720c */ /* 0x000fca0003f25270 */
[----:B------:R-:W-:Y:S04]  /*0150*/  @!P0 LDS R0, [R7+0x4] ;  /* 0x0000040007008984 */ /* 0x000fe80000000800 */
[----:B------:R-:W0:Y:S02]  /*0160*/  @!P0 LDS R3, [R7+0xc] ;  /* 0x00000c0007038984 */ /* 0x000e240000000800 */
[----:B0-----:R-:W-:-:S05]  /*0170*/  @!P0 IMAD.IADD R0, R0, 0x1, R3 ;  /* 0x0000000100008824 */ /* 0x001fca00078e0203 */
[----:B------:R0:W-:Y:S01]  /*0180*/  @!P0 STS [R7+0xc], R0 ;  /* 0x00000c0007008388 */ /* 0x0001e20000000800 */
[----:B------:R-:W-:Y:S01]  /*0190*/  BAR.SYNC.DEFER_BLOCKING 0x0 ;  /* 0x0000000000007b1d */ /* 0x000fe20000010000 */
[----:B------:R-:W-:-:S13]  /*01a0*/  ISETP.GT.U32.AND P0, PT, R9, 0x2, PT ;  /* 0x000000020900780c */ /* 0x000fda0003f04070 */
[----:B0-----:R-:W-:Y:S01]  /*01b0*/  @!P0 IMAD R0, R9, 0x4, R5 ;  /* 0x0000000409008824 */ /* 0x001fe200078e0205 */
[----:B------:R-:W-:Y:S04]  /*01c0*/  @!P1 LDS R2, [UR4+0xc] ;  /* 0x00000c04ff029984 */ /* 0x000fe80008000800 */
[----:B------:R-:W0:Y:S02]  /*01d0*/  @!P1 LDS R3, [UR4+0x1c] ;  /* 0x00001c04ff039984 */ /* 0x000e240008000800 */
[----:B0-----:R-:W-:-:S05]  /*01e0*/  @!P1 IMAD.IADD R2, R2, 0x1, R3 ;  /* 0x0000000102029824 */ /* 0x001fca00078e0203 */
[----:B------:R-:W-:Y:S01]  /*01f0*/  @!P1 STS [UR4+0x1c], R2 ;  /* 0x00001c02ff009988 */ /* 0x000fe20008000804 */
[----:B------:R-:W-:Y:S06]  /*0200*/  BAR.SYNC.DEFER_BLOCKING 0x0 ;  /* 0x0000000000007b1d */ /* 0x000fec0000010000 */
[----:B------:R-:W-:Y:S04]  /*0210*/  @!P1 LDS R3, [UR4+0xc] ;  /* 0x00000c04ff039984 */ /* 0x000fe80008000800 */
[----:B------:R-:W0:Y:S02]  /*0220*/  @!P1 LDS R4, [UR4+0x14] ;  /* 0x00001404ff049984 */ /* 0x000e240008000800 */
[----:B0-----:R-:W-:-:S05]  /*0230*/  @!P1 IADD3 R4, PT, PT, R3, R4, RZ ;  /* 0x0000000403049210 */ /* 0x001fca0007ffe0ff */
[----:B------:R-:W-:Y:S01]  /*0240*/  @!P1 STS [UR4+0x14], R4 ;  /* 0x00001404ff009988 */ /* 0x000fe20008000804 */
[----:B------:R-:W-:Y:S06]  /*0250*/  BAR.SYNC.DEFER_BLOCKING 0x0 ;  /* 0x0000000000007b1d */ /* 0x000fec0000010000 */
[----:B------:R-:W-:Y:S04]  /*0260*/  @!P0 LDS R3, [R0+0x4] ;  /* 0x0000040000038984 */ /* 0x000fe80000000800 */
[----:B------:R-:W0:Y:S02]  /*0270*/  @!P0 LDS R6, [R0+0x8] ;  /* 0x0000080000068984 */ /* 0x000e240000000800 */
[----:B0-----:R-:W-:-:S02]  /*0280*/  @!P0 IADD3 R7, PT, PT, R3, R6, RZ ;  /* 0x0000000603078210 */ /* 0x001fc40007ffe0ff */
[----:B------:R-:W0:Y:S03]  /*0290*/  LDC.64 R2, c[0x0][0x388] ;  /* 0x0000e200ff027b82 */ /* 0x000e260000000a00 */
[----:B------:R-:W-:Y:S05]  /*02a0*/  @!P0 STS [R0+0x8], R7 ;  /* 0x0000080700008388 */ /* 0x000fea0000000800 */
[----:B------:R-:W-:Y:S01]  /*02b0*/  BAR.SYNC.DEFER_BLOCKING 0x0 ;  /* 0x0000000000007b1d */ /* 0x000fe20000010000 */
[----:B0-----:R-:W-:-:S05]  /*02c0*/  IMAD.WIDE.U32 R2, R9, 0x4, R2 ;  /* 0x0000000409027825 */ /* 0x001fca00078e0002 */
[----:B------:R-:W0:Y:S04]  /*02d0*/  LDS R5, [R5] ;  /* 0x0000000005057984 */ /* 0x000e280000000800 */
[----:B0-----:R-:W-:Y:S01]  /*02e0*/  STG.E desc[UR6][R2.64], R5 ;  /* 0x0000000502007986 */ /* 0x001fe2000c101906 */
[----:B------:R-:W-:Y:S05]  /*02f0*/  EXIT ;  /* 0x000000000000794d */ /* 0x000fea0003800000 */
.L_x_0:
[----:B------:R-:W-:-:S00]  /*0300*/  BRA `(.L_x_0) ;  /* 0xfffffffc00fc7947 */ /* 0x000fc0000383ffff */
[----:B------:R-:W-:-:S00]  /*0310*/  NOP ;  /* 0x0000000000007918 */ /* 0x000fc00000000000 */
        /* <DEDUP_REMOVED lines=14> */
.L_x_1:


//--------------------- .nv.shared._Z9prefixSumPiS_ --------------------------
	.section	.nv.shared._Z9prefixSumPiS_,"aw",@nobits
	.sectionflags	@""
	.align	4
.nv.shared._Z9prefixSumPiS_:
	.zero		1056


//--------------------- .nv.shared.reserved.0     --------------------------
	.section	.nv.shared.reserved.0,"aw",@nobits
	.weak		__nv_reservedSMEM_offset_0_alias
	.size		__nv_reservedSMEM_offset_0_alias, 0, 64
	.other		__nv_reservedSMEM_offset_0_alias,@"STO_CUDA_RESERVED_SHARED STV_DEFAULT"
__nv_reservedSMEM_offset_0_alias:
	.zero		0
	.zero		64


//--------------------- .nv.constant0._Z9prefixSumPiS_ --------------------------
	.section	.nv.constant0._Z9prefixSumPiS_,"a",@progbits
	.sectionflags	@""
	.align	4
.nv.constant0._Z9prefixSumPiS_:
	.zero		912


//--------------------- SYMBOLS --------------------------

	.type		.nv.reservedSmem.offset0,@object
	.size		.nv.reservedSmem.offset0,0x4
	.type		.nv.reservedSmem.cap,@object
	.size		.nv.reservedSmem.cap,0x4
